//
// Generated by NVIDIA NVVM Compiler
//
// Compiler Build ID: CL-36424714
// Cuda compilation tools, release 13.0, V13.0.88
// Based on NVVM 20.0.0
//

.version 9.0
.target sm_100
.address_size 64

	// .globl	_Z17matrix_square_gpuPiS_i

.visible .entry _Z17matrix_square_gpuPiS_i(
	.param .u64 .ptr .align 1 _Z17matrix_square_gpuPiS_i_param_0,
	.param .u64 .ptr .align 1 _Z17matrix_square_gpuPiS_i_param_1,
	.param .u32 _Z17matrix_square_gpuPiS_i_param_2
)
{
	.reg .pred 	%p<11>;
	.reg .b32 	%r<107>;
	.reg .b64 	%rd<51>;

	ld.param.u64 	%rd10, [_Z17matrix_square_gpuPiS_i_param_0];
	ld.param.u32 	%r33, [_Z17matrix_square_gpuPiS_i_param_2];
	cvta.to.global.u64 	%rd1, %rd10;
	mov.u32 	%r34, %ntid.x;
	mov.u32 	%r35, %ctaid.x;
	mov.u32 	%r36, %tid.x;
	mad.lo.s32 	%r1, %r34, %r35, %r36;
	setp.gt.s32 	%p1, %r1, 8;
	@%p1 bra 	$L__BB0_14;
	div.s32 	%r3, %r1, %r33;
	mul.lo.s32 	%r38, %r3, %r33;
	sub.s32 	%r2, %r1, %r38;
	setp.lt.s32 	%p2, %r33, 1;
	mov.b32 	%r106, 0;
	@%p2 bra 	$L__BB0_13;
	and.b32  	%r5, %r33, 7;
	setp.lt.u32 	%p3, %r33, 8;
	mov.b32 	%r101, 0;
	mov.u32 	%r106, %r101;
	@%p3 bra 	$L__BB0_5;
	and.b32  	%r101, %r33, 2147483640;
	neg.s32 	%r95, %r101;
	mul.wide.u32 	%rd11, %r33, 4;
	add.s64 	%rd2, %rd1, %rd11;
	shl.b32 	%r8, %r33, 3;
	mul.wide.u32 	%rd12, %r33, 8;
	add.s64 	%rd3, %rd1, %rd12;
	mul.wide.u32 	%rd13, %r33, 12;
	add.s64 	%rd4, %rd1, %rd13;
	mul.wide.u32 	%rd14, %r33, 16;
	add.s64 	%rd5, %rd1, %rd14;
	mul.wide.u32 	%rd15, %r33, 20;
	add.s64 	%rd6, %rd1, %rd15;
	mul.wide.u32 	%rd16, %r33, 24;
	add.s64 	%rd7, %rd1, %rd16;
	mul.wide.u32 	%rd17, %r33, 28;
	add.s64 	%rd8, %rd1, %rd17;
	mov.b32 	%r106, 0;
	mov.u32 	%r93, %r38;
	mov.u32 	%r94, %r2;
$L__BB0_4:
	.pragma "nounroll";
	mul.wide.s32 	%rd18, %r94, 4;
	add.s64 	%rd19, %rd2, %rd18;
	add.s64 	%rd20, %rd3, %rd18;
	add.s64 	%rd21, %rd4, %rd18;
	add.s64 	%rd22, %rd5, %rd18;
	add.s64 	%rd23, %rd6, %rd18;
	add.s64 	%rd24, %rd7, %rd18;
	add.s64 	%rd25, %rd8, %rd18;
	add.s64 	%rd26, %rd1, %rd18;
	mul.wide.s32 	%rd27, %r93, 4;
	add.s64 	%rd28, %rd1, %rd27;
	ld.global.u32 	%r42, [%rd28];
	ld.global.u32 	%r43, [%rd26];
	mad.lo.s32 	%r44, %r43, %r42, %r106;
	ld.global.u32 	%r45, [%rd28+4];
	ld.global.u32 	%r46, [%rd19];
	mad.lo.s32 	%r47, %r46, %r45, %r44;
	ld.global.u32 	%r48, [%rd28+8];
	ld.global.u32 	%r49, [%rd20];
	mad.lo.s32 	%r50, %r49, %r48, %r47;
	ld.global.u32 	%r51, [%rd28+12];
	ld.global.u32 	%r52, [%rd21];
	mad.lo.s32 	%r53, %r52, %r51, %r50;
	ld.global.u32 	%r54, [%rd28+16];
	ld.global.u32 	%r55, [%rd22];
	mad.lo.s32 	%r56, %r55, %r54, %r53;
	ld.global.u32 	%r57, [%rd28+20];
	ld.global.u32 	%r58, [%rd23];
	mad.lo.s32 	%r59, %r58, %r57, %r56;
	ld.global.u32 	%r60, [%rd28+24];
	ld.global.u32 	%r61, [%rd24];
	mad.lo.s32 	%r62, %r61, %r60, %r59;
	ld.global.u32 	%r63, [%rd28+28];
	ld.global.u32 	%r64, [%rd25];
	mad.lo.s32 	%r106, %r64, %r63, %r62;
	add.s32 	%r95, %r95, 8;
	add.s32 	%r94, %r94, %r8;
	add.s32 	%r93, %r93, 8;
	setp.ne.s32 	%p4, %r95, 0;
	@%p4 bra 	$L__BB0_4;
$L__BB0_5:
	setp.eq.s32 	%p5, %r5, 0;
	@%p5 bra 	$L__BB0_13;
	and.b32  	%r20, %r33, 3;
	setp.lt.u32 	%p6, %r5, 4;
	@%p6 bra 	$L__BB0_8;
	add.s32 	%r66, %r101, %r38;
	mul.wide.s32 	%rd29, %r66, 4;
	add.s64 	%rd30, %rd1, %rd29;
	ld.global.u32 	%r67, [%rd30];
	mad.lo.s32 	%r68, %r101, %r33, %r2;
	mul.wide.s32 	%rd31, %r68, 4;
	add.s64 	%rd32, %rd1, %rd31;
	ld.global.u32 	%r69, [%rd32];
	mad.lo.s32 	%r70, %r69, %r67, %r106;
	ld.global.u32 	%r71, [%rd30+4];
	mul.wide.u32 	%rd33, %r33, 4;
	add.s64 	%rd34, %rd32, %rd33;
	ld.global.u32 	%r72, [%rd34];
	mad.lo.s32 	%r73, %r72, %r71, %r70;
	ld.global.u32 	%r74, [%rd30+8];
	add.s64 	%rd35, %rd34, %rd33;
	ld.global.u32 	%r75, [%rd35];
	mad.lo.s32 	%r76, %r75, %r74, %r73;
	ld.global.u32 	%r77, [%rd30+12];
	add.s64 	%rd36, %rd35, %rd33;
	ld.global.u32 	%r78, [%rd36];
	mad.lo.s32 	%r106, %r78, %r77, %r76;
	add.s32 	%r101, %r101, 4;
$L__BB0_8:
	setp.eq.s32 	%p7, %r20, 0;
	@%p7 bra 	$L__BB0_13;
	setp.eq.s32 	%p8, %r20, 1;
	@%p8 bra 	$L__BB0_11;
	add.s32 	%r80, %r101, %r38;
	mul.wide.s32 	%rd37, %r80, 4;
	add.s64 	%rd38, %rd1, %rd37;
	ld.global.u32 	%r81, [%rd38];
	mad.lo.s32 	%r82, %r101, %r33, %r2;
	mul.wide.s32 	%rd39, %r82, 4;
	add.s64 	%rd40, %rd1, %rd39;
	ld.global.u32 	%r83, [%rd40];
	mad.lo.s32 	%r84, %r83, %r81, %r106;
	ld.global.u32 	%r85, [%rd38+4];
	mul.wide.u32 	%rd41, %r33, 4;
	add.s64 	%rd42, %rd40, %rd41;
	ld.global.u32 	%r86, [%rd42];
	mad.lo.s32 	%r106, %r86, %r85, %r84;
	add.s32 	%r101, %r101, 2;
$L__BB0_11:
	and.b32  	%r87, %r33, 1;
	setp.eq.b32 	%p9, %r87, 1;
	not.pred 	%p10, %p9;
	@%p10 bra 	$L__BB0_13;
	add.s32 	%r88, %r101, %r38;
	mul.wide.s32 	%rd43, %r88, 4;
	add.s64 	%rd44, %rd1, %rd43;
	ld.global.u32 	%r89, [%rd44];
	mad.lo.s32 	%r90, %r101, %r33, %r2;
	mul.wide.s32 	%rd45, %r90, 4;
	add.s64 	%rd46, %rd1, %rd45;
	ld.global.u32 	%r91, [%rd46];
	mad.lo.s32 	%r106, %r91, %r89, %r106;
$L__BB0_13:
	ld.param.u64 	%rd50, [_Z17matrix_square_gpuPiS_i_param_1];
	mad.lo.s32 	%r92, %r3, %r33, %r2;
	cvta.to.global.u64 	%rd47, %rd50;
	mul.wide.s32 	%rd48, %r92, 4;
	add.s64 	%rd49, %rd47, %rd48;
	st.global.u32 	[%rd49], %r106;
$L__BB0_14:
	ret;

}


// ===== COMPILED SASS (sm_100) =====

	.target	sm_100

	.elftype	@"ET_EXEC"


//--------------------- .note.nv.tkinfo           --------------------------
	.section	.note.nv.tkinfo,"",@"SHT_NOTE"
	.sectionflags	@"SHF_NOTE_NV_TKINFO"
	.tkinfo
        /*0018*/ 	.word	0x00000002
        /*0030*/ 	.string	""
        /*0030*/ 	.string	"ptxas"
        /*0030*/ 	.string	"Cuda compilation tools, release 13.0, V13.0.88"
        /*0030*/ 	.string	"Build cuda_13.0.r13.0/compiler.36424714_0"
        /*0030*/ 	.string	"-arch sm_100 -m 64 "



//--------------------- .note.nv.cuinfo           --------------------------
	.section	.note.nv.cuinfo,"",@"SHT_NOTE"
	.sectionflags	@"SHF_NOTE_NV_CUINFO"
        /*0018*/ 	.short	0x0002
        /*001a*/ 	.short	0x0064
        /*001c*/ 	.short	0x0082
	.zero		2


//--------------------- .nv.info                  --------------------------
	.section	.nv.info,"",@"SHT_CUDA_INFO"
	.align	4


	//----- nvinfo : EIATTR_REGCOUNT
	.align		4
        /*0000*/ 	.byte	0x04, 0x2f
        /*0002*/ 	.short	(.L_1 - .L_0)
	.align		4
.L_0:
        /*0004*/ 	.word	index@(_Z17matrix_square_gpuPiS_i)
        /*0008*/ 	.word	0x00000020


	//----- nvinfo : EIATTR_FRAME_SIZE
	.align		4
.L_1:
        /*000c*/ 	.byte	0x04, 0x11
        /*000e*/ 	.short	(.L_3 - .L_2)
	.align		4
.L_2:
        /*0010*/ 	.word	index@(_Z17matrix_square_gpuPiS_i)
        /*0014*/ 	.word	0x00000000


	//----- nvinfo : EIATTR_MIN_STACK_SIZE
	.align		4
.L_3:
        /*0018*/ 	.byte	0x04, 0x12
        /*001a*/ 	.short	(.L_5 - .L_4)
	.align		4
.L_4:
        /*001c*/ 	.word	index@(_Z17matrix_square_gpuPiS_i)
        /*0020*/ 	.word	0x00000000
.L_5:


//--------------------- .nv.compat                --------------------------
	.section	.nv.compat,"",@"SHT_CUDA_COMPAT_INFO"
	.align	4
        /*0000*/ 	.byte	0x02, 0x09, 0x00, 0x00, 0x02, 0x02, 0x01, 0x00, 0x02, 0x05, 0x05, 0x00, 0x03, 0x07, 0x01, 0x01
        /*0010*/ 	.byte	0x02, 0x03, 0x00, 0x00, 0x02, 0x06, 0x01, 0x00, 0x04, 0x0b, 0x08, 0x00, 0x09, 0x00, 0x00, 0x00
        /*0020*/ 	.byte	0x00, 0x00, 0x00, 0x00


//--------------------- .nv.info._Z17matrix_square_gpuPiS_i --------------------------
	.section	.nv.info._Z17matrix_square_gpuPiS_i,"",@"SHT_CUDA_INFO"
	.sectionflags	@""
	.align	4


	//----- nvinfo : EIATTR_CUDA_API_VERSION
	.align		4
        /*0000*/ 	.byte	0x04, 0x37
        /*0002*/ 	.short	(.L_7 - .L_6)
.L_6:
        /*0004*/ 	.word	0x00000082


	//----- nvinfo : EIATTR_KPARAM_INFO
	.align		4
.L_7:
        /*0008*/ 	.byte	0x04, 0x17
        /*000a*/ 	.short	(.L_9 - .L_8)
.L_8:
        /*000c*/ 	.word	0x00000000
        /*0010*/ 	.short	0x0002
        /*0012*/ 	.short	0x0010
        /*0014*/ 	.byte	0x00, 0xf0, 0x11, 0x00


	//----- nvinfo : EIATTR_KPARAM_INFO
	.align		4
.L_9:
        /*0018*/ 	.byte	0x04, 0x17
        /*001a*/ 	.short	(.L_11 - .L_10)
.L_10:
        /*001c*/ 	.word	0x00000000
        /*0020*/ 	.short	0x0001
        /*0022*/ 	.short	0x0008
        /*0024*/ 	.byte	0x00, 0xf5, 0x21, 0x00


	//----- nvinfo : EIATTR_KPARAM_INFO
	.align		4
.L_11:
        /*0028*/ 	.byte	0x04, 0x17
        /*002a*/ 	.short	(.L_13 - .L_12)
.L_12:
        /*002c*/ 	.word	0x00000000
        /*0030*/ 	.short	0x0000
        /*0032*/ 	.short	0x0000
        /*0034*/ 	.byte	0x00, 0xf5, 0x21, 0x00


	//----- nvinfo : EIATTR_SPARSE_MMA_MASK
	.align		4
.L_13:
        /*0038*/ 	.byte	0x03, 0x50
        /*003a*/ 	.short	0x0000


	//----- nvinfo : EIATTR_MAXREG_COUNT
	.align		4
        /*003c*/ 	.byte	0x03, 0x1b
        /*003e*/ 	.short	0x00ff


	//----- nvinfo : EIATTR_MERCURY_ISA_VERSION
	.align		4
        /*0040*/ 	.byte	0x03, 0x5f
        /*0042*/ 	.short	0x0101


	//----- nvinfo : EIATTR_VRC_CTA_INIT_COUNT
	.align		4
        /*0044*/ 	.byte	0x02, 0x4a
	.zero		1
	.zero		1


	//----- nvinfo : EIATTR_EXIT_INSTR_OFFSETS
	.align		4
        /*0048*/ 	.byte	0x04, 0x1c
        /*004a*/ 	.short	(.L_15 - .L_14)


	//   ....[0]....
.L_14:
        /*004c*/ 	.word	0x00000060


	//   ....[1]....
        /*0050*/ 	.word	0x00000ae0


	//----- nvinfo : EIATTR_CBANK_PARAM_SIZE
	.align		4
.L_15:
        /*0054*/ 	.byte	0x03, 0x19
        /*0056*/ 	.short	0x0014


	//----- nvinfo : EIATTR_PARAM_CBANK
	.align		4
        /*0058*/ 	.byte	0x04, 0x0a
        /*005a*/ 	.short	(.L_17 - .L_16)
	.align		4
.L_16:
        /*005c*/ 	.word	index@(.nv.constant0._Z17matrix_square_gpuPiS_i)
        /*0060*/ 	.short	0x0380
        /*0062*/ 	.short	0x0014


	//----- nvinfo : EIATTR_SW_WAR
	.align		4
.L_17:
        /*0064*/ 	.byte	0x04, 0x36
        /*0066*/ 	.short	(.L_19 - .L_18)
.L_18:
        /*0068*/ 	.word	0x00000008
.L_19:


//--------------------- .nv.callgraph             --------------------------
	.section	.nv.callgraph,"",@"SHT_CUDA_CALLGRAPH"
	.align	4
	.sectionentsize	8
	.align		4
        /*0000*/ 	.word	0x00000000
	.align		4
        /*0004*/ 	.word	0xffffffff
	.align		4
        /*0008*/ 	.word	0x00000000
	.align		4
        /*000c*/ 	.word	0xfffffffe
	.align		4
        /*0010*/ 	.word	0x00000000
	.align		4
        /*0014*/ 	.word	0xfffffffd
	.align		4
        /*0018*/ 	.word	0x00000000
	.align		4
        /*001c*/ 	.word	0xfffffffc


//--------------------- .text._Z17matrix_square_gpuPiS_i --------------------------
	.section	.text._Z17matrix_square_gpuPiS_i,"ax",@progbits
	.align	128
        .global         _Z17matrix_square_gpuPiS_i
        .type           _Z17matrix_square_gpuPiS_i,@function
        .size           _Z17matrix_square_gpuPiS_i,(.L_x_5 - _Z17matrix_square_gpuPiS_i)
        .other          _Z17matrix_square_gpuPiS_i,@"STO_CUDA_ENTRY STV_DEFAULT"
_Z17matrix_square_gpuPiS_i:
.text._Z17matrix_square_gpuPiS_i:
[----:B------:R-:W-:Y:S01]  /*0000*/  LDC R1, c[0x0][0x37c] ;  /* 0x0000df00ff017b82 */ /* 0x000fe20000000800 */
[----:B------:R-:W0:Y:S01]  /*0010*/  S2R R15, SR_CTAID.X ;  /* 0x00000000000f7919 */ /* 0x000e220000002500 */
[----:B------:R-:W0:Y:S01]  /*0020*/  LDCU UR4, c[0x0][0x360] ;  /* 0x00006c00ff0477ac */ /* 0x000e220008000800 */
[----:B------:R-:W0:Y:S02]  /*0030*/  S2R R0, SR_TID.X ;  /* 0x0000000000007919 */ /* 0x000e240000002100 */
[----:B0-----:R-:W-:-:S05]  /*0040*/  IMAD R15, R15, UR4, R0 ;  /* 0x000000040f0f7c24 */ /* 0x001fca000f8e0200 */
[----:B------:R-:W-:-:S13]  /*0050*/  ISETP.GT.AND P0, PT, R15, 0x8, PT ;  /* 0x000000080f00780c */ /* 0x000fda0003f04270 */
[----:B------:R-:W-:Y:S05]  /*0060*/  @P0 EXIT ;  /* 0x000000000000094d */ /* 0x000fea0003800000 */
[----:B------:R-:W0:Y:S01]  /*0070*/  LDCU UR16, c[0x0][0x390] ;  /* 0x00007200ff1077ac */ /* 0x000e220008000800 */
[----:B------:R-:W-:Y:S01]  /*0080*/  MOV R14, RZ ;  /* 0x000000ff000e7202 */ /* 0x000fe20000000f00 */
[----:B------:R-:W1:Y:S01]  /*0090*/  LDCU.64 UR14, c[0x0][0x358] ;  /* 0x00006b00ff0e77ac */ /* 0x000e620008000a00 */
[----:B0-----:R-:W-:Y:S01]  /*00a0*/  IABS R5, UR16 ;  /* 0x0000001000057c13 */ /* 0x001fe20008000000 */
[----:B------:R-:W-:-:S03]  /*00b0*/  UISETP.GE.AND UP0, UPT, UR16, 0x1, UPT ;  /* 0x000000011000788c */ /* 0x000fc6000bf06270 */
[----:B------:R-:W0:Y:S08]  /*00c0*/  I2F.RP R0, R5 ;  /* 0x0000000500007306 */ /* 0x000e300000209400 */
[----:B0-----:R-:W0:Y:S02]  /*00d0*/  MUFU.RCP R0, R0 ;  /* 0x0000000000007308 */ /* 0x001e240000001000 */
[----:B0-----:R-:W-:-:S06]  /*00e0*/  IADD3 R2, PT, PT, R0, 0xffffffe, RZ ;  /* 0x0ffffffe00027810 */ /* 0x001fcc0007ffe0ff */
[----:B------:R0:W2:Y:S02]  /*00f0*/  F2I.FTZ.U32.TRUNC.NTZ R3, R2 ;  /* 0x0000000200037305 */ /* 0x0000a4000021f000 */
[----:B0-----:R-:W-:Y:S01]  /*0100*/  HFMA2 R2, -RZ, RZ, 0, 0 ;  /* 0x00000000ff027431 */ /* 0x001fe200000001ff */
[----:B--2---:R-:W-:-:S05]  /*0110*/  IADD3 R4, PT, PT, RZ, -R3, RZ ;  /* 0x80000003ff047210 */ /* 0x004fca0007ffe0ff */
[----:B------:R-:W-:Y:S01]  /*0120*/  IMAD R7, R4, R5, RZ ;  /* 0x0000000504077224 */ /* 0x000fe200078e02ff */
[----:B------:R-:W-:-:S03]  /*0130*/  IABS R4, R15 ;  /* 0x0000000f00047213 */ /* 0x000fc60000000000 */
[----:B------:R-:W-:-:S06]  /*0140*/  IMAD.HI.U32 R3, R3, R7, R2 ;  /* 0x0000000703037227 */ /* 0x000fcc00078e0002 */
[----:B------:R-:W-:-:S05]  /*0150*/  IMAD.HI.U32 R12, R3, R4, RZ ;  /* 0x00000004030c7227 */ /* 0x000fca00078e00ff */
[----:B------:R-:W-:-:S05]  /*0160*/  IADD3 R0, PT, PT, -R12, RZ, RZ ;  /* 0x000000ff0c007210 */ /* 0x000fca0007ffe1ff */
[----:B------:R-:W-:-:S05]  /*0170*/  IMAD R0, R5, R0, R4 ;  /* 0x0000000005007224 */ /* 0x000fca00078e0204 */
[----:B------:R-:W-:-:S13]  /*0180*/  ISETP.GT.U32.AND P2, PT, R5, R0, PT ;  /* 0x000000000500720c */ /* 0x000fda0003f44070 */
[-C--:B------:R-:W-:Y:S02]  /*0190*/  @!P2 IADD3 R0, PT, PT, R0, -R5.reuse, RZ ;  /* 0x800000050000a210 */ /* 0x080fe40007ffe0ff */
[----:B------:R-:W-:Y:S02]  /*01a0*/  @!P2 IADD3 R12, PT, PT, R12, 0x1, RZ ;  /* 0x000000010c0ca810 */ /* 0x000fe40007ffe0ff */
[----:B------:R-:W-:Y:S02]  /*01b0*/  ISETP.GE.U32.AND P0, PT, R0, R5, PT ;  /* 0x000000050000720c */ /* 0x000fe40003f06070 */
[----:B------:R-:W-:Y:S02]  /*01c0*/  LOP3.LUT R0, R15, UR16, RZ, 0x3c, !PT ;  /* 0x000000100f007c12 */ /* 0x000fe4000f8e3cff */
[----:B------:R-:W-:Y:S02]  /*01d0*/  ISETP.NE.AND P2, PT, RZ, UR16, PT ;  /* 0x00000010ff007c0c */ /* 0x000fe4000bf45270 */
[----:B------:R-:W-:-:S07]  /*01e0*/  ISETP.GE.AND P1, PT, R0, RZ, PT ;  /* 0x000000ff0000720c */ /* 0x000fce0003f26270 */
[----:B------:R-:W-:-:S06]  /*01f0*/  @P0 IADD3 R12, PT, PT, R12, 0x1, RZ ;  /* 0x000000010c0c0810 */ /* 0x000fcc0007ffe0ff */
[----:B------:R-:W-:Y:S02]  /*0200*/  @!P1 IADD3 R12, PT, PT, -R12, RZ, RZ ;  /* 0x000000ff0c0c9210 */ /* 0x000fe40007ffe1ff */
[----:B------:R-:W-:-:S05]  /*0210*/  @!P2 LOP3.LUT R12, RZ, UR16, RZ, 0x33, !PT ;  /* 0x00000010ff0cac12 */ /* 0x000fca000f8e33ff */
[----:B------:R-:W-:-:S05]  /*0220*/  IMAD R13, R12, UR16, RZ ;  /* 0x000000100c0d7c24 */ /* 0x000fca000f8e02ff */
[----:B------:R-:W-:Y:S01]  /*0230*/  IADD3 R15, PT, PT, R15, -R13, RZ ;  /* 0x8000000d0f0f7210 */ /* 0x000fe20007ffe0ff */
[----:B-1----:R-:W-:Y:S06]  /*0240*/  BRA.U !UP0, `(.L_x_0) ;  /* 0x0000000908147547 */ /* 0x002fec000b800000 */
[----:B------:R-:W-:Y:S01]  /*0250*/  UISETP.GE.U32.AND UP1, UPT, UR16, 0x8, UPT ;  /* 0x000000081000788c */ /* 0x000fe2000bf26070 */
[----:B------:R-:W-:Y:S01]  /*0260*/  MOV R14, RZ ;  /* 0x000000ff000e7202 */ /* 0x000fe20000000f00 */
[----:B------:R-:W-:Y:S01]  /*0270*/  ULOP3.LUT UR17, UR16, 0x7, URZ, 0xc0, !UPT ;  /* 0x0000000710117892 */ /* 0x000fe2000f8ec0ff */
[----:B------:R-:W-:-:S03]  /*0280*/  UMOV UR4, URZ ;  /* 0x000000ff00047c82 */ /* 0x000fc60008000000 */
[----:B------:R-:W-:-:S03]  /*0290*/  UISETP.NE.AND UP0, UPT, UR17, URZ, UPT ;  /* 0x000000ff1100728c */ /* 0x000fc6000bf05270 */
[----:B------:R-:W-:Y:S08]  /*02a0*/  BRA.U !UP1, `(.L_x_1) ;  /* 0x0000000109fc7547 */ /* 0x000ff0000b800000 */
[----:B------:R-:W0:Y:S01]  /*02b0*/  LDCU.64 UR18, c[0x0][0x380] ;  /* 0x00007000ff1277ac */ /* 0x000e220008000a00 */
[----:B------:R-:W-:Y:S02]  /*02c0*/  HFMA2 R14, -RZ, RZ, 0, 0 ;  /* 0x00000000ff0e7431 */ /* 0x000fe400000001ff */
[----:B------:R-:W-:Y:S01]  /*02d0*/  IMAD.MOV.U32 R0, RZ, RZ, R15 ;  /* 0x000000ffff007224 */ /* 0x000fe200078e000f */
[----:B------:R-:W-:-:S04]  /*02e0*/  ULOP3.LUT UR4, UR16, 0x7ffffff8, URZ, 0xc0, !UPT ;  /* 0x7ffffff810047892 */ /* 0x000fc8000f8ec0ff */
[----:B------:R-:W-:Y:S02]  /*02f0*/  UIADD3 UR5, UPT, UPT, -UR4, URZ, URZ ;  /* 0x000000ff04057290 */ /* 0x000fe4000fffe1ff */
[----:B0-----:R-:W-:Y:S02]  /*0300*/  UIMAD.WIDE.U32 UR6, UR16, 0x10, UR18 ;  /* 0x00000010100678a5 */ /* 0x001fe4000f8e0012 */
[----:B------:R-:W-:Y:S02]  /*0310*/  UIMAD.WIDE.U32 UR8, UR16, 0x14, UR18 ;  /* 0x00000014100878a5 */ /* 0x000fe4000f8e0012 */
[----:B------:R-:W-:Y:S02]  /*0320*/  UIMAD.WIDE.U32 UR10, UR16, 0x18, UR18 ;  /* 0x00000018100a78a5 */ /* 0x000fe4000f8e0012 */
[----:B------:R-:W-:-:S12]  /*0330*/  UIMAD.WIDE.U32 UR12, UR16, 0x1c, UR18 ;  /* 0x0000001c100c78a5 */ /* 0x000fd8000f8e0012 */
.L_x_2:
[----:B------:R-:W-:Y:S01]  /*0340*/  UIMAD.WIDE.U32 UR24, UR16, 0x4, UR18 ;  /* 0x00000004101878a5 */ /* 0x000fe2000f8e0012 */
[----:B------:R-:W-:Y:S01]  /*0350*/  MOV R5, 0x4 ;  /* 0x0000000400057802 */ /* 0x000fe20000000f00 */
[----:B------:R-:W-:Y:S01]  /*0360*/  UIMAD.WIDE.U32 UR22, UR16, 0x8, UR18 ;  /* 0x00000008101678a5 */ /* 0x000fe2000f8e0012 */
[----:B------:R-:W-:Y:S01]  /*0370*/  MOV R2, 0x4 ;  /* 0x0000000400027802 */ /* 0x000fe20000000f00 */
[----:B------:R-:W-:Y:S02]  /*0380*/  UIMAD.WIDE.U32 UR20, UR16, 0xc, UR18 ;  /* 0x0000000c101478a5 */ /* 0x000fe4000f8e0012 */
[----:B------:R-:W-:Y:S01]  /*0390*/  MOV R8, UR24 ;  /* 0x0000001800087c02 */ /* 0x000fe20008000f00 */
[C---:B------:R-:W-:Y:S01]  /*03a0*/  IMAD.WIDE R4, R0.reuse, R5, UR18 ;  /* 0x0000001200047e25 */ /* 0x040fe2000f8e0205 */
[----:B------:R-:W-:Y:S02]  /*03b0*/  MOV R9, UR25 ;  /* 0x0000001900097c02 */ /* 0x000fe40008000f00 */
[----:B------:R-:W-:Y:S01]  /*03c0*/  MOV R26, UR22 ;  /* 0x00000016001a7c02 */ /* 0x000fe20008000f00 */
[----:B------:R-:W-:Y:S01]  /*03d0*/  IMAD.WIDE R2, R13, R2, UR18 ;  /* 0x000000120d027e25 */ /* 0x000fe2000f8e0202 */
[----:B------:R-:W-:Y:S01]  /*03e0*/  MOV R27, UR23 ;  /* 0x00000017001b7c02 */ /* 0x000fe20008000f00 */
[----:B------:R0:W2:Y:S01]  /*03f0*/  LDG.E R22, desc[UR14][R4.64] ;  /* 0x0000000e04167981 */ /* 0x0000a2000c1e1900 */
[----:B------:R-:W-:Y:S01]  /*0400*/  MOV R10, UR20 ;  /* 0x00000014000a7c02 */ /* 0x000fe20008000f00 */
[C---:B------:R-:W-:Y:S01]  /*0410*/  IMAD.WIDE R8, R0.reuse, 0x4, R8 ;  /* 0x0000000400087825 */ /* 0x040fe200078e0208 */
[----:B------:R-:W-:Y:S01]  /*0420*/  MOV R11, UR21 ;  /* 0x00000015000b7c02 */ /* 0x000fe20008000f00 */
[----:B------:R-:W2:Y:S02]  /*0430*/  LDG.E R23, desc[UR14][R2.64] ;  /* 0x0000000e02177981 */ /* 0x000ea4000c1e1900 */
[----:B------:R-:W-:-:S02]  /*0440*/  IMAD.WIDE R26, R0, 0x4, R26 ;  /* 0x00000004001a7825 */ /* 0x000fc400078e021a */
[----:B------:R-:W3:Y:S02]  /*0450*/  LDG.E R21, desc[UR14][R8.64] ;  /* 0x0000000e08157981 */ /* 0x000ee4000c1e1900 */
[----:B------:R-:W-:Y:S02]  /*0460*/  IMAD.MOV.U32 R7, RZ, RZ, 0x4 ;  /* 0x00000004ff077424 */ /* 0x000fe400078e00ff */
[----:B------:R-:W3:Y:S01]  /*0470*/  LDG.E R20, desc[UR14][R2.64+0x4] ;  /* 0x0000040e02147981 */ /* 0x000ee2000c1e1900 */
[C---:B------:R-:W-:Y:S01]  /*0480*/  IMAD.WIDE R10, R0.reuse, 0x4, R10 ;  /* 0x00000004000a7825 */ /* 0x040fe200078e020a */
[----:B------:R-:W-:Y:S02]  /*0490*/  MOV R25, 0x4 ;  /* 0x0000000400197802 */ /* 0x000fe40000000f00 */
[----:B------:R1:W4:Y:S01]  /*04a0*/  LDG.E R19, desc[UR14][R26.64] ;  /* 0x0000000e1a137981 */ /* 0x000322000c1e1900 */
[----:B------:R-:W-:-:S03]  /*04b0*/  IMAD.WIDE R6, R0, R7, UR6 ;  /* 0x0000000600067e25 */ /* 0x000fc6000f8e0207 */
[----:B------:R-:W4:Y:S01]  /*04c0*/  LDG.E R18, desc[UR14][R2.64+0x8] ;  /* 0x0000080e02127981 */ /* 0x000f22000c1e1900 */
[----:B------:R-:W-:Y:S01]  /*04d0*/  MOV R29, 0x4 ;  /* 0x00000004001d7802 */ /* 0x000fe20000000f00 */
[C---:B0-----:R-:W-:Y:S02]  /*04e0*/  IMAD.WIDE R4, R0.reuse, R25, UR8 ;  /* 0x0000000800047e25 */ /* 0x041fe4000f8e0219 */
[----:B------:R0:W5:Y:S04]  /*04f0*/  LDG.E R17, desc[UR14][R10.64] ;  /* 0x0000000e0a117981 */ /* 0x000168000c1e1900 */
[----:B------:R-:W5:Y:S01]  /*0500*/  LDG.E R16, desc[UR14][R2.64+0xc] ;  /* 0x00000c0e02107981 */ /* 0x000f62000c1e1900 */
[----:B-1----:R-:W-:Y:S01]  /*0510*/  MOV R27, 0x4 ;  /* 0x00000004001b7802 */ /* 0x002fe20000000f00 */
[----:B------:R-:W-:-:S02]  /*0520*/  IMAD.WIDE R8, R0, R29, UR10 ;  /* 0x0000000a00087e25 */ /* 0x000fc4000f8e021d */
[----:B------:R-:W5:Y:S04]  /*0530*/  LDG.E R7, desc[UR14][R6.64] ;  /* 0x0000000e06077981 */ /* 0x000f68000c1e1900 */
[----:B------:R-:W5:Y:S01]  /*0540*/  LDG.E R24, desc[UR14][R2.64+0x10] ;  /* 0x0000100e02187981 */ /* 0x000f62000c1e1900 */
[----:B0-----:R-:W-:-:S03]  /*0550*/  IMAD.WIDE R10, R0, R27, UR12 ;  /* 0x0000000c000a7e25 */ /* 0x001fc6000f8e021b */
[----:B------:R0:W5:Y:S04]  /*0560*/  LDG.E R4, desc[UR14][R4.64] ;  /* 0x0000000e04047981 */ /* 0x000168000c1e1900 */
[----:B------:R-:W5:Y:S04]  /*0570*/  LDG.E R25, desc[UR14][R2.64+0x14] ;  /* 0x0000140e02197981 */ /* 0x000f68000c1e1900 */
[----:B------:R-:W5:Y:S04]  /*0580*/  LDG.E R9, desc[UR14][R8.64] ;  /* 0x0000000e08097981 */ /* 0x000f68000c1e1900 */
[----:B------:R-:W5:Y:S04]  /*0590*/  LDG.E R26, desc[UR14][R2.64+0x18] ;  /* 0x0000180e021a7981 */ /* 0x000f68000c1e1900 */
[----:B------:R-:W5:Y:S04]  /*05a0*/  LDG.E R27, desc[UR14][R2.64+0x1c] ;  /* 0x00001c0e021b7981 */ /* 0x000f68000c1e1900 */
[----:B------:R-:W5:Y:S01]  /*05b0*/  LDG.E R10, desc[UR14][R10.64] ;  /* 0x0000000e0a0a7981 */ /* 0x000f62000c1e1900 */
[----:B------:R-:W-:-:S04]  /*05c0*/  UIADD3 UR5, UPT, UPT, UR5, 0x8, URZ ;  /* 0x0000000805057890 */ /* 0x000fc8000fffe0ff */
[----:B------:R-:W-:Y:S01]  /*05d0*/  UISETP.NE.AND UP1, UPT, UR5, URZ, UPT ;  /* 0x000000ff0500728c */ /* 0x000fe2000bf25270 */
[----:B0-----:R-:W-:Y:S02]  /*05e0*/  MOV R5, UR16 ;  /* 0x0000001000057c02 */ /* 0x001fe40008000f00 */
[----:B------:R-:W-:Y:S02]  /*05f0*/  IADD3 R13, PT, PT, R13, 0x8, RZ ;  /* 0x000000080d0d7810 */ /* 0x000fe40007ffe0ff */
[----:B------:R-:W-:Y:S01]  /*0600*/  LEA R0, R5, R0, 0x3 ;  /* 0x0000000005007211 */ /* 0x000fe200078e18ff */
[----:B--2---:R-:W-:-:S04]  /*0610*/  IMAD R22, R23, R22, R14 ;  /* 0x0000001617167224 */ /* 0x004fc800078e020e */
[----:B---3--:R-:W-:-:S04]  /*0620*/  IMAD R20, R20, R21, R22 ;  /* 0x0000001514147224 */ /* 0x008fc800078e0216 */
[----:B----4-:R-:W-:-:S04]  /*0630*/  IMAD R18, R18, R19, R20 ;  /* 0x0000001312127224 */ /* 0x010fc800078e0214 */
[----:B-----5:R-:W-:-:S04]  /*0640*/  IMAD R16, R16, R17, R18 ;  /* 0x0000001110107224 */ /* 0x020fc800078e0212 */
[----:B------:R-:W-:-:S04]  /*0650*/  IMAD R7, R24, R7, R16 ;  /* 0x0000000718077224 */ /* 0x000fc800078e0210 */
[----:B------:R-:W-:-:S04]  /*0660*/  IMAD R4, R25, R4, R7 ;  /* 0x0000000419047224 */ /* 0x000fc800078e0207 */
[----:B------:R-:W-:-:S04]  /*0670*/  IMAD R4, R26, R9, R4 ;  /* 0x000000091a047224 */ /* 0x000fc800078e0204 */
[----:B------:R-:W-:Y:S01]  /*0680*/  IMAD R14, R27, R10, R4 ;  /* 0x0000000a1b0e7224 */ /* 0x000fe200078e0204 */
[----:B------:R-:W-:Y:S06]  /*0690*/  BRA.U UP1, `(.L_x_2) ;  /* 0xfffffffd01287547 */ /* 0x000fec000b83ffff */
.L_x_1:
[----:B------:R-:W-:Y:S05]  /*06a0*/  BRA.U !UP0, `(.L_x_0) ;  /* 0x0000000108fc7547 */ /* 0x000fea000b800000 */
[----:B------:R-:W-:Y:S01]  /*06b0*/  UISETP.GE.U32.AND UP0, UPT, UR17, 0x4, UPT ;  /* 0x000000041100788c */ /* 0x000fe2000bf06070 */
[----:B------:R-:W-:Y:S01]  /*06c0*/  IMAD R0, R12, UR16, RZ ;  /* 0x000000100c007c24 */ /* 0x000fe2000f8e02ff */
[----:B------:R-:W-:-:S04]  /*06d0*/  ULOP3.LUT UR5, UR16, 0x3, URZ, 0xc0, !UPT ;  /* 0x0000000310057892 */ /* 0x000fc8000f8ec0ff */
[----:B------:R-:W-:-:S03]  /*06e0*/  UISETP.NE.AND UP1, UPT, UR5, URZ, UPT ;  /* 0x000000ff0500728c */ /* 0x000fc6000bf25270 */
[----:B------:R-:W-:Y:S08]  /*06f0*/  BRA.U !UP0, `(.L_x_3) ;  /* 0x0000000108607547 */ /* 0x000ff0000b800000 */
[----:B------:R-:W0:Y:S01]  /*0700*/  LDC.64 R2, c[0x0][0x380] ;  /* 0x0000e000ff027b82 */ /* 0x000e220000000a00 */
[----:B------:R-:W-:Y:S02]  /*0710*/  MOV R4, UR4 ;  /* 0x0000000400047c02 */ /* 0x000fe40008000f00 */
[----:B------:R-:W-:Y:S02]  /*0720*/  IADD3 R7, PT, PT, R0, UR4, RZ ;  /* 0x0000000400077c10 */ /* 0x000fe4000fffe0ff */
[----:B------:R-:W-:Y:S01]  /*0730*/  MOV R9, UR16 ;  /* 0x0000001000097c02 */ /* 0x000fe20008000f00 */
[----:B------:R-:W-:Y:S02]  /*0740*/  IMAD R5, R4, UR16, R15 ;  /* 0x0000001004057c24 */ /* 0x000fe4000f8e020f */
[----:B------:R-:W-:Y:S02]  /*0750*/  IMAD.U32 R11, RZ, RZ, UR16 ;  /* 0x00000010ff0b7e24 */ /* 0x000fe4000f8e00ff */
[----:B0-----:R-:W-:-:S04]  /*0760*/  IMAD.WIDE R4, R5, 0x4, R2 ;  /* 0x0000000405047825 */ /* 0x001fc800078e0202 */
[----:B------:R-:W-:-:S04]  /*0770*/  IMAD.WIDE R2, R7, 0x4, R2 ;  /* 0x0000000407027825 */ /* 0x000fc800078e0202 */
[C---:B------:R-:W-:Y:S01]  /*0780*/  IMAD.WIDE.U32 R6, R9.reuse, 0x4, R4 ;  /* 0x0000000409067825 */ /* 0x040fe200078e0004 */
[----:B------:R-:W2:Y:S04]  /*0790*/  LDG.E R13, desc[UR14][R2.64] ;  /* 0x0000000e020d7981 */ /* 0x000ea8000c1e1900 */
[----:B------:R-:W2:Y:S01]  /*07a0*/  LDG.E R4, desc[UR14][R4.64] ;  /* 0x0000000e04047981 */ /* 0x000ea2000c1e1900 */
[----:B------:R-:W-:-:S03]  /*07b0*/  IMAD.WIDE.U32 R8, R9, 0x4, R6 ;  /* 0x0000000409087825 */ /* 0x000fc600078e0006 */
[----:B------:R-:W3:Y:S04]  /*07c0*/  LDG.E R6, desc[UR14][R6.64] ;  /* 0x0000000e06067981 */ /* 0x000ee8000c1e1900 */
[----:B------:R-:W3:Y:S01]  /*07d0*/  LDG.E R17, desc[UR14][R2.64+0x4] ;  /* 0x0000040e02117981 */ /* 0x000ee2000c1e1900 */
[----:B------:R-:W-:-:S03]  /*07e0*/  IMAD.WIDE.U32 R10, R11, 0x4, R8 ;  /* 0x000000040b0a7825 */ /* 0x000fc600078e0008 */
[----:B------:R-:W4:Y:S04]  /*07f0*/  LDG.E R16, desc[UR14][R8.64] ;  /* 0x0000000e08107981 */ /* 0x000f28000c1e1900 */
[----:B------:R-:W4:Y:S04]  /*0800*/  LDG.E R19, desc[UR14][R2.64+0x8] ;  /* 0x0000080e02137981 */ /* 0x000f28000c1e1900 */
[----:B------:R-:W5:Y:S04]  /*0810*/  LDG.E R21, desc[UR14][R2.64+0xc] ;  /* 0x00000c0e02157981 */ /* 0x000f68000c1e1900 */
[----:B------:R-:W5:Y:S01]  /*0820*/  LDG.E R10, desc[UR14][R10.64] ;  /* 0x0000000e0a0a7981 */ /* 0x000f62000c1e1900 */
[----:B------:R-:W-:Y:S01]  /*0830*/  UIADD3 UR4, UPT, UPT, UR4, 0x4, URZ ;  /* 0x0000000404047890 */ /* 0x000fe2000fffe0ff */
[----:B--2---:R-:W-:-:S04]  /*0840*/  IMAD R4, R13, R4, R14 ;  /* 0x000000040d047224 */ /* 0x004fc800078e020e */
[----:B---3--:R-:W-:-:S04]  /*0850*/  IMAD R4, R17, R6, R4 ;  /* 0x0000000611047224 */ /* 0x008fc800078e0204 */
[----:B----4-:R-:W-:-:S04]  /*0860*/  IMAD R4, R19, R16, R4 ;  /* 0x0000001013047224 */ /* 0x010fc800078e0204 */
[----:B-----5:R-:W-:-:S07]  /*0870*/  IMAD R14, R21, R10, R4 ;  /* 0x0000000a150e7224 */ /* 0x020fce00078e0204 */
.L_x_3:
[----:B------:R-:W-:Y:S05]  /*0880*/  BRA.U !UP1, `(.L_x_0) ;  /* 0x0000000109847547 */ /* 0x000fea000b800000 */
[----:B------:R-:W-:Y:S01]  /*0890*/  UISETP.NE.AND UP0, UPT, UR5, 0x1, UPT ;  /* 0x000000010500788c */ /* 0x000fe2000bf05270 */
[----:B------:R-:W-:Y:S01]  /*08a0*/  MOV R2, UR4 ;  /* 0x0000000400027c02 */ /* 0x000fe20008000f00 */
[----:B------:R-:W-:Y:S02]  /*08b0*/  ULOP3.LUT UR5, UR16, 0x1, URZ, 0xc0, !UPT ;  /* 0x0000000110057892 */ /* 0x000fe4000f8ec0ff */
[----:B------:R-:W-:Y:S02]  /*08c0*/  MOV R11, UR16 ;  /* 0x00000010000b7c02 */ /* 0x000fe40008000f00 */
[----:B------:R-:W-:Y:S01]  /*08d0*/  UISETP.NE.U32.AND UP1, UPT, UR5, 0x1, UPT ;  /* 0x000000010500788c */ /* 0x000fe2000bf25070 */
[----:B------:R-:W-:-:S04]  /*08e0*/  PLOP3.LUT P0, PT, PT, PT, UP0, 0x80, 0x8 ;  /* 0x000000000008781c */ /* 0x000fc80003f0f008 */
[----:B------:R-:W0:Y:S01]  /*08f0*/  @UP0 LDCU.64 UR6, c[0x0][0x380] ;  /* 0x00007000ff0607ac */ /* 0x000e220008000a00 */
[----:B------:R-:W-:-:S05]  /*0900*/  PLOP3.LUT P1, PT, PT, PT, UP1, 0x80, 0x8 ;  /* 0x000000000008781c */ /* 0x000fca0003f2f018 */
[----:B------:R-:W1:Y:S03]  /*0910*/  @!UP1 LDCU.64 UR8, c[0x0][0x380] ;  /* 0x00007000ff0897ac */ /* 0x000e660008000a00 */
[----:B------:R-:W-:Y:S01]  /*0920*/  @P0 IADD3 R3, PT, PT, R0, UR4, RZ ;  /* 0x0000000400030c10 */ /* 0x000fe2000fffe0ff */
[----:B------:R-:W-:Y:S01]  /*0930*/  @UP0 UIADD3 UR4, UPT, UPT, UR4, 0x2, URZ ;  /* 0x0000000204040890 */ /* 0x000fe2000fffe0ff */
[----:B------:R-:W-:-:S05]  /*0940*/  @P0 IMAD R5, R2, UR16, R15 ;  /* 0x0000001002050c24 */ /* 0x000fca000f8e020f */
[----:B------:R-:W-:Y:S02]  /*0950*/  MOV R6, UR4 ;  /* 0x0000000400067c02 */ /* 0x000fe40008000f00 */
[----:B0-----:R-:W-:Y:S02]  /*0960*/  MOV R8, UR6 ;  /* 0x0000000600087c02 */ /* 0x001fe40008000f00 */
[----:B------:R-:W-:Y:S02]  /*0970*/  MOV R9, UR7 ;  /* 0x0000000700097c02 */ /* 0x000fe40008000f00 */
[----:B------:R-:W-:Y:S02]  /*0980*/  @!P1 IADD3 R7, PT, PT, R0, UR4, RZ ;  /* 0x0000000400079c10 */ /* 0x000fe4000fffe0ff */
[----:B-1----:R-:W-:Y:S01]  /*0990*/  MOV R4, UR8 ;  /* 0x0000000800047c02 */ /* 0x002fe20008000f00 */
[----:B------:R-:W-:-:S04]  /*09a0*/  @P0 IMAD.WIDE R2, R3, 0x4, R8 ;  /* 0x0000000403020825 */ /* 0x000fc800078e0208 */
[----:B------:R-:W-:Y:S01]  /*09b0*/  @P0 IMAD.WIDE R8, R5, 0x4, R8 ;  /* 0x0000000405080825 */ /* 0x000fe200078e0208 */
[----:B------:R-:W-:Y:S01]  /*09c0*/  MOV R5, UR9 ;  /* 0x0000000900057c02 */ /* 0x000fe20008000f00 */
[----:B------:R-:W2:Y:S02]  /*09d0*/  @P0 LDG.E R17, desc[UR14][R2.64] ;  /* 0x0000000e02110981 */ /* 0x000ea4000c1e1900 */
[----:B------:R-:W-:Y:S02]  /*09e0*/  @!P1 IMAD R13, R6, UR16, R15 ;  /* 0x00000010060d9c24 */ /* 0x000fe4000f8e020f */
[----:B------:R-:W-:Y:S01]  /*09f0*/  @P0 IMAD.WIDE.U32 R10, R11, 0x4, R8 ;  /* 0x000000040b0a0825 */ /* 0x000fe200078e0008 */
[----:B------:R-:W2:Y:S03]  /*0a00*/  @P0 LDG.E R0, desc[UR14][R8.64] ;  /* 0x0000000e08000981 */ /* 0x000ea6000c1e1900 */
[--C-:B------:R-:W-:Y:S01]  /*0a10*/  @!P1 IMAD.WIDE R6, R7, 0x4, R4.reuse ;  /* 0x0000000407069825 */ /* 0x100fe200078e0204 */
[----:B------:R-:W3:Y:S03]  /*0a20*/  @P0 LDG.E R19, desc[UR14][R2.64+0x4] ;  /* 0x0000040e02130981 */ /* 0x000ee6000c1e1900 */
[----:B------:R-:W-:Y:S01]  /*0a30*/  @!P1 IMAD.WIDE R4, R13, 0x4, R4 ;  /* 0x000000040d049825 */ /* 0x000fe200078e0204 */
[----:B------:R-:W3:Y:S04]  /*0a40*/  @P0 LDG.E R10, desc[UR14][R10.64] ;  /* 0x0000000e0a0a0981 */ /* 0x000ee8000c1e1900 */
[----:B------:R-:W4:Y:S04]  /*0a50*/  @!P1 LDG.E R7, desc[UR14][R6.64] ;  /* 0x0000000e06079981 */ /* 0x000f28000c1e1900 */
[----:B------:R-:W4:Y:S01]  /*0a60*/  @!P1 LDG.E R4, desc[UR14][R4.64] ;  /* 0x0000000e04049981 */ /* 0x000f22000c1e1900 */
[----:B--2---:R-:W-:-:S04]  /*0a70*/  @P0 IMAD R0, R17, R0, R14 ;  /* 0x0000000011000224 */ /* 0x004fc800078e020e */
[----:B---3--:R-:W-:-:S04]  /*0a80*/  @P0 IMAD R14, R19, R10, R0 ;  /* 0x0000000a130e0224 */ /* 0x008fc800078e0200 */
[----:B----4-:R-:W-:-:S07]  /*0a90*/  @!P1 IMAD R14, R7, R4, R14 ;  /* 0x00000004070e9224 */ /* 0x010fce00078e020e */
.L_x_0:
[----:B------:R-:W0:Y:S01]  /*0aa0*/  LDC.64 R2, c[0x0][0x388] ;  /* 0x0000e200ff027b82 */ /* 0x000e220000000a00 */
[----:B------:R-:W-:-:S04]  /*0ab0*/  IMAD R15, R12, UR16, R15 ;  /* 0x000000100c0f7c24 */ /* 0x000fc8000f8e020f */
[----:B0-----:R-:W-:-:S05]  /*0ac0*/  IMAD.WIDE R2, R15, 0x4, R2 ;  /* 0x000000040f027825 */ /* 0x001fca00078e0202 */
[----:B------:R-:W-:Y:S01]  /*0ad0*/  STG.E desc[UR14][R2.64], R14 ;  /* 0x0000000e02007986 */ /* 0x000fe2000c10190e */
[----:B------:R-:W-:Y:S05]  /*0ae0*/  EXIT ;  /* 0x000000000000794d */ /* 0x000fea0003800000 */
.L_x_4:
[----:B------:R-:W-:-:S00]  /*0af0*/  BRA `(.L_x_4) ;  /* 0xfffffffc00fc7947 */ /* 0x000fc0000383ffff */
[----:B------:R-:W-:-:S00]  /*0b00*/  NOP ;  /* 0x0000000000007918 */ /* 0x000fc00000000000 */
[----:B------:R-:W-:-:S00]  /*0b10*/  NOP ;  /* 0x0000000000007918 */ /* 0x000fc00000000000 */
[----:B------:R-:W-:-:S00]  /*0b20*/  NOP ;  /* 0x0000000000007918 */ /* 0x000fc00000000000 */
[----:B------:R-:W-:-:S00]  /*0b30*/  NOP ;  /* 0x0000000000007918 */ /* 0x000fc00000000000 */
[----:B------:R-:W-:-:S00]  /*0b40*/  NOP ;  /* 0x0000000000007918 */ /* 0x000fc00000000000 */
[----:B------:R-:W-:-:S00]  /*0b50*/  NOP ;  /* 0x0000000000007918 */ /* 0x000fc00000000000 */
[----:B------:R-:W-:-:S00]  /*0b60*/  NOP ;  /* 0x0000000000007918 */ /* 0x000fc00000000000 */
[----:B------:R-:W-:-:S00]  /*0b70*/  NOP ;  /* 0x0000000000007918 */ /* 0x000fc00000000000 */
.L_x_5:


//--------------------- .nv.shared.reserved.0     --------------------------
	.section	.nv.shared.reserved.0,"aw",@nobits
	.weak		__nv_reservedSMEM_offset_0_alias
	.size		__nv_reservedSMEM_offset_0_alias, 0, 64
	.other		__nv_reservedSMEM_offset_0_alias,@"STO_CUDA_RESERVED_SHARED STV_DEFAULT"
__nv_reservedSMEM_offset_0_alias:
	.zero		0
	.zero		64


//--------------------- .nv.constant0._Z17matrix_square_gpuPiS_i --------------------------
	.section	.nv.constant0._Z17matrix_square_gpuPiS_i,"a",@progbits
	.sectionflags	@""
	.align	4
.nv.constant0._Z17matrix_square_gpuPiS_i:
	.zero		916


//--------------------- SYMBOLS --------------------------

	.type		.nv.reservedSmem.offset0,@object
	.size		.nv.reservedSmem.offset0,0x4
